//
// Generated by NVIDIA NVVM Compiler
//
// Compiler Build ID: CL-36424714
// Cuda compilation tools, release 13.0, V13.0.88
// Based on NVVM 20.0.0
//

.version 9.0
.target sm_100
.address_size 64

	// .globl	_Z18add_vector_block_NPiS_S_

.visible .entry _Z18add_vector_block_NPiS_S_(
	.param .u64 .ptr .align 1 _Z18add_vector_block_NPiS_S__param_0,
	.param .u64 .ptr .align 1 _Z18add_vector_block_NPiS_S__param_1,
	.param .u64 .ptr .align 1 _Z18add_vector_block_NPiS_S__param_2
)
{
	.reg .b32 	%r<5>;
	.reg .b64 	%rd<11>;

	ld.param.u64 	%rd1, [_Z18add_vector_block_NPiS_S__param_0];
	ld.param.u64 	%rd2, [_Z18add_vector_block_NPiS_S__param_1];
	ld.param.u64 	%rd3, [_Z18add_vector_block_NPiS_S__param_2];
	cvta.to.global.u64 	%rd4, %rd3;
	cvta.to.global.u64 	%rd5, %rd2;
	cvta.to.global.u64 	%rd6, %rd1;
	mov.u32 	%r1, %ctaid.x;
	mul.wide.u32 	%rd7, %r1, 4;
	add.s64 	%rd8, %rd6, %rd7;
	ld.global.u32 	%r2, [%rd8];
	add.s64 	%rd9, %rd5, %rd7;
	ld.global.u32 	%r3, [%rd9];
	add.s32 	%r4, %r3, %r2;
	add.s64 	%rd10, %rd4, %rd7;
	st.global.u32 	[%rd10], %r4;
	ret;

}
	// .globl	_Z19add_vector_thread_NPiS_S_
.visible .entry _Z19add_vector_thread_NPiS_S_(
	.param .u64 .ptr .align 1 _Z19add_vector_thread_NPiS_S__param_0,
	.param .u64 .ptr .align 1 _Z19add_vector_thread_NPiS_S__param_1,
	.param .u64 .ptr .align 1 _Z19add_vector_thread_NPiS_S__param_2
)
{
	.reg .b32 	%r<5>;
	.reg .b64 	%rd<11>;

	ld.param.u64 	%rd1, [_Z19add_vector_thread_NPiS_S__param_0];
	ld.param.u64 	%rd2, [_Z19add_vector_thread_NPiS_S__param_1];
	ld.param.u64 	%rd3, [_Z19add_vector_thread_NPiS_S__param_2];
	cvta.to.global.u64 	%rd4, %rd3;
	cvta.to.global.u64 	%rd5, %rd2;
	cvta.to.global.u64 	%rd6, %rd1;
	mov.u32 	%r1, %tid.x;
	mul.wide.u32 	%rd7, %r1, 4;
	add.s64 	%rd8, %rd6, %rd7;
	ld.global.u32 	%r2, [%rd8];
	add.s64 	%rd9, %rd5, %rd7;
	ld.global.u32 	%r3, [%rd9];
	add.s32 	%r4, %r3, %r2;
	add.s64 	%rd10, %rd4, %rd7;
	st.global.u32 	[%rd10], %r4;
	ret;

}
	// .globl	_Z21add_vector_variable_NPiS_S_i
.visible .entry _Z21add_vector_variable_NPiS_S_i(
	.param .u64 .ptr .align 1 _Z21add_vector_variable_NPiS_S_i_param_0,
	.param .u64 .ptr .align 1 _Z21add_vector_variable_NPiS_S_i_param_1,
	.param .u64 .ptr .align 1 _Z21add_vector_variable_NPiS_S_i_param_2,
	.param .u32 _Z21add_vector_variable_NPiS_S_i_param_3
)
{
	.reg .pred 	%p<2>;
	.reg .b32 	%r<9>;
	.reg .b64 	%rd<11>;

	ld.param.u64 	%rd1, [_Z21add_vector_variable_NPiS_S_i_param_0];
	ld.param.u64 	%rd2, [_Z21add_vector_variable_NPiS_S_i_param_1];
	ld.param.u64 	%rd3, [_Z21add_vector_variable_NPiS_S_i_param_2];
	ld.param.u32 	%r2, [_Z21add_vector_variable_NPiS_S_i_param_3];
	mov.u32 	%r3, %ctaid.x;
	mov.u32 	%r4, %ntid.x;
	mov.u32 	%r5, %tid.x;
	mad.lo.s32 	%r1, %r3, %r4, %r5;
	setp.ge.s32 	%p1, %r1, %r2;
	@%p1 bra 	$L__BB2_2;
	cvta.to.global.u64 	%rd4, %rd1;
	cvta.to.global.u64 	%rd5, %rd2;
	cvta.to.global.u64 	%rd6, %rd3;
	mul.wide.s32 	%rd7, %r1, 4;
	add.s64 	%rd8, %rd4, %rd7;
	ld.global.u32 	%r6, [%rd8];
	add.s64 	%rd9, %rd5, %rd7;
	ld.global.u32 	%r7, [%rd9];
	add.s32 	%r8, %r7, %r6;
	add.s64 	%rd10, %rd6, %rd7;
	st.global.u32 	[%rd10], %r8;
$L__BB2_2:
	ret;

}


// ===== COMPILED SASS (sm_100) =====

	.target	sm_100

	.elftype	@"ET_EXEC"


//--------------------- .note.nv.tkinfo           --------------------------
	.section	.note.nv.tkinfo,"",@"SHT_NOTE"
	.sectionflags	@"SHF_NOTE_NV_TKINFO"
	.tkinfo
        /*0018*/ 	.word	0x00000002
        /*0030*/ 	.string	""
        /*0030*/ 	.string	"ptxas"
        /*0030*/ 	.string	"Cuda compilation tools, release 13.0, V13.0.88"
        /*0030*/ 	.string	"Build cuda_13.0.r13.0/compiler.36424714_0"
        /*0030*/ 	.string	"-arch sm_100 -m 64 "



//--------------------- .note.nv.cuinfo           --------------------------
	.section	.note.nv.cuinfo,"",@"SHT_NOTE"
	.sectionflags	@"SHF_NOTE_NV_CUINFO"
        /*0018*/ 	.short	0x0002
        /*001a*/ 	.short	0x0064
        /*001c*/ 	.short	0x0082
	.zero		2


//--------------------- .nv.info                  --------------------------
	.section	.nv.info,"",@"SHT_CUDA_INFO"
	.align	4


	//----- nvinfo : EIATTR_REGCOUNT
	.align		4
        /*0000*/ 	.byte	0x04, 0x2f
        /*0002*/ 	.short	(.L_1 - .L_0)
	.align		4
.L_0:
        /*0004*/ 	.word	index@(_Z18add_vector_block_NPiS_S_)
        /*0008*/ 	.word	0x0000000c


	//----- nvinfo : EIATTR_FRAME_SIZE
	.align		4
.L_1:
        /*000c*/ 	.byte	0x04, 0x11
        /*000e*/ 	.short	(.L_3 - .L_2)
	.align		4
.L_2:
        /*0010*/ 	.word	index@(_Z18add_vector_block_NPiS_S_)
        /*0014*/ 	.word	0x00000000


	//----- nvinfo : EIATTR_REGCOUNT
	.align		4
.L_3:
        /*0018*/ 	.byte	0x04, 0x2f
        /*001a*/ 	.short	(.L_5 - .L_4)
	.align		4
.L_4:
        /*001c*/ 	.word	index@(_Z19add_vector_thread_NPiS_S_)
        /*0020*/ 	.word	0x0000000c


	//----- nvinfo : EIATTR_FRAME_SIZE
	.align		4
.L_5:
        /*0024*/ 	.byte	0x04, 0x11
        /*0026*/ 	.short	(.L_7 - .L_6)
	.align		4
.L_6:
        /*0028*/ 	.word	index@(_Z19add_vector_thread_NPiS_S_)
        /*002c*/ 	.word	0x00000000


	//----- nvinfo : EIATTR_REGCOUNT
	.align		4
.L_7:
        /*0030*/ 	.byte	0x04, 0x2f
        /*0032*/ 	.short	(.L_9 - .L_8)
	.align		4
.L_8:
        /*0034*/ 	.word	index@(_Z21add_vector_variable_NPiS_S_i)
        /*0038*/ 	.word	0x0000000c


	//----- nvinfo : EIATTR_FRAME_SIZE
	.align		4
.L_9:
        /*003c*/ 	.byte	0x04, 0x11
        /*003e*/ 	.short	(.L_11 - .L_10)
	.align		4
.L_10:
        /*0040*/ 	.word	index@(_Z21add_vector_variable_NPiS_S_i)
        /*0044*/ 	.word	0x00000000


	//----- nvinfo : EIATTR_MIN_STACK_SIZE
	.align		4
.L_11:
        /*0048*/ 	.byte	0x04, 0x12
        /*004a*/ 	.short	(.L_13 - .L_12)
	.align		4
.L_12:
        /*004c*/ 	.word	index@(_Z21add_vector_variable_NPiS_S_i)
        /*0050*/ 	.word	0x00000000


	//----- nvinfo : EIATTR_MIN_STACK_SIZE
	.align		4
.L_13:
        /*0054*/ 	.byte	0x04, 0x12
        /*0056*/ 	.short	(.L_15 - .L_14)
	.align		4
.L_14:
        /*0058*/ 	.word	index@(_Z19add_vector_thread_NPiS_S_)
        /*005c*/ 	.word	0x00000000


	//----- nvinfo : EIATTR_MIN_STACK_SIZE
	.align		4
.L_15:
        /*0060*/ 	.byte	0x04, 0x12
        /*0062*/ 	.short	(.L_17 - .L_16)
	.align		4
.L_16:
        /*0064*/ 	.word	index@(_Z18add_vector_block_NPiS_S_)
        /*0068*/ 	.word	0x00000000
.L_17:


//--------------------- .nv.compat                --------------------------
	.section	.nv.compat,"",@"SHT_CUDA_COMPAT_INFO"
	.align	4
        /*0000*/ 	.byte	0x02, 0x09, 0x00, 0x00, 0x02, 0x02, 0x01, 0x00, 0x02, 0x05, 0x05, 0x00, 0x03, 0x07, 0x01, 0x01
        /*0010*/ 	.byte	0x02, 0x03, 0x00, 0x00, 0x02, 0x06, 0x01, 0x00, 0x04, 0x0b, 0x08, 0x00, 0x09, 0x00, 0x00, 0x00
        /*0020*/ 	.byte	0x00, 0x00, 0x00, 0x00


//--------------------- .nv.info._Z21add_vector_variable_NPiS_S_i --------------------------
	.section	.nv.info._Z21add_vector_variable_NPiS_S_i,"",@"SHT_CUDA_INFO"
	.sectionflags	@""
	.align	4


	//----- nvinfo : EIATTR_CUDA_API_VERSION
	.align		4
        /*0000*/ 	.byte	0x04, 0x37
        /*0002*/ 	.short	(.L_19 - .L_18)
.L_18:
        /*0004*/ 	.word	0x00000082


	//----- nvinfo : EIATTR_KPARAM_INFO
	.align		4
.L_19:
        /*0008*/ 	.byte	0x04, 0x17
        /*000a*/ 	.short	(.L_21 - .L_20)
.L_20:
        /*000c*/ 	.word	0x00000000
        /*0010*/ 	.short	0x0003
        /*0012*/ 	.short	0x0018
        /*0014*/ 	.byte	0x00, 0xf0, 0x11, 0x00


	//----- nvinfo : EIATTR_KPARAM_INFO
	.align		4
.L_21:
        /*0018*/ 	.byte	0x04, 0x17
        /*001a*/ 	.short	(.L_23 - .L_22)
.L_22:
        /*001c*/ 	.word	0x00000000
        /*0020*/ 	.short	0x0002
        /*0022*/ 	.short	0x0010
        /*0024*/ 	.byte	0x00, 0xf5, 0x21, 0x00


	//----- nvinfo : EIATTR_KPARAM_INFO
	.align		4
.L_23:
        /*0028*/ 	.byte	0x04, 0x17
        /*002a*/ 	.short	(.L_25 - .L_24)
.L_24:
        /*002c*/ 	.word	0x00000000
        /*0030*/ 	.short	0x0001
        /*0032*/ 	.short	0x0008
        /*0034*/ 	.byte	0x00, 0xf5, 0x21, 0x00


	//----- nvinfo : EIATTR_KPARAM_INFO
	.align		4
.L_25:
        /*0038*/ 	.byte	0x04, 0x17
        /*003a*/ 	.short	(.L_27 - .L_26)
.L_26:
        /*003c*/ 	.word	0x00000000
        /*0040*/ 	.short	0x0000
        /*0042*/ 	.short	0x0000
        /*0044*/ 	.byte	0x00, 0xf5, 0x21, 0x00


	//----- nvinfo : EIATTR_SPARSE_MMA_MASK
	.align		4
.L_27:
        /*0048*/ 	.byte	0x03, 0x50
        /*004a*/ 	.short	0x0000


	//----- nvinfo : EIATTR_MAXREG_COUNT
	.align		4
        /*004c*/ 	.byte	0x03, 0x1b
        /*004e*/ 	.short	0x00ff


	//----- nvinfo : EIATTR_MERCURY_ISA_VERSION
	.align		4
        /*0050*/ 	.byte	0x03, 0x5f
        /*0052*/ 	.short	0x0101


	//----- nvinfo : EIATTR_VRC_CTA_INIT_COUNT
	.align		4
        /*0054*/ 	.byte	0x02, 0x4a
	.zero		1
	.zero		1


	//----- nvinfo : EIATTR_EXIT_INSTR_OFFSETS
	.align		4
        /*0058*/ 	.byte	0x04, 0x1c
        /*005a*/ 	.short	(.L_29 - .L_28)


	//   ....[0]....
.L_28:
        /*005c*/ 	.word	0x00000070


	//   ....[1]....
        /*0060*/ 	.word	0x00000130


	//----- nvinfo : EIATTR_CBANK_PARAM_SIZE
	.align		4
.L_29:
        /*0064*/ 	.byte	0x03, 0x19
        /*0066*/ 	.short	0x001c


	//----- nvinfo : EIATTR_PARAM_CBANK
	.align		4
        /*0068*/ 	.byte	0x04, 0x0a
        /*006a*/ 	.short	(.L_31 - .L_30)
	.align		4
.L_30:
        /*006c*/ 	.word	index@(.nv.constant0._Z21add_vector_variable_NPiS_S_i)
        /*0070*/ 	.short	0x0380
        /*0072*/ 	.short	0x001c


	//----- nvinfo : EIATTR_SW_WAR
	.align		4
.L_31:
        /*0074*/ 	.byte	0x04, 0x36
        /*0076*/ 	.short	(.L_33 - .L_32)
.L_32:
        /*0078*/ 	.word	0x00000008
.L_33:


//--------------------- .nv.info._Z19add_vector_thread_NPiS_S_ --------------------------
	.section	.nv.info._Z19add_vector_thread_NPiS_S_,"",@"SHT_CUDA_INFO"
	.sectionflags	@""
	.align	4


	//----- nvinfo : EIATTR_CUDA_API_VERSION
	.align		4
        /*0000*/ 	.byte	0x04, 0x37
        /*0002*/ 	.short	(.L_35 - .L_34)
.L_34:
        /*0004*/ 	.word	0x00000082


	//----- nvinfo : EIATTR_KPARAM_INFO
	.align		4
.L_35:
        /*0008*/ 	.byte	0x04, 0x17
        /*000a*/ 	.short	(.L_37 - .L_36)
.L_36:
        /*000c*/ 	.word	0x00000000
        /*0010*/ 	.short	0x0002
        /*0012*/ 	.short	0x0010
        /*0014*/ 	.byte	0x00, 0xf5, 0x21, 0x00


	//----- nvinfo : EIATTR_KPARAM_INFO
	.align		4
.L_37:
        /*0018*/ 	.byte	0x04, 0x17
        /*001a*/ 	.short	(.L_39 - .L_38)
.L_38:
        /*001c*/ 	.word	0x00000000
        /*0020*/ 	.short	0x0001
        /*0022*/ 	.short	0x0008
        /*0024*/ 	.byte	0x00, 0xf5, 0x21, 0x00


	//----- nvinfo : EIATTR_KPARAM_INFO
	.align		4
.L_39:
        /*0028*/ 	.byte	0x04, 0x17
        /*002a*/ 	.short	(.L_41 - .L_40)
.L_40:
        /*002c*/ 	.word	0x00000000
        /*0030*/ 	.short	0x0000
        /*0032*/ 	.short	0x0000
        /*0034*/ 	.byte	0x00, 0xf5, 0x21, 0x00


	//----- nvinfo : EIATTR_SPARSE_MMA_MASK
	.align		4
.L_41:
        /*0038*/ 	.byte	0x03, 0x50
        /*003a*/ 	.short	0x0000


	//----- nvinfo : EIATTR_MAXREG_COUNT
	.align		4
        /*003c*/ 	.byte	0x03, 0x1b
        /*003e*/ 	.short	0x00ff


	//----- nvinfo : EIATTR_MERCURY_ISA_VERSION
	.align		4
        /*0040*/ 	.byte	0x03, 0x5f
        /*0042*/ 	.short	0x0101


	//----- nvinfo : EIATTR_VRC_CTA_INIT_COUNT
	.align		4
        /*0044*/ 	.byte	0x02, 0x4a
	.zero		1
	.zero		1


	//----- nvinfo : EIATTR_EXIT_INSTR_OFFSETS
	.align		4
        /*0048*/ 	.byte	0x04, 0x1c
        /*004a*/ 	.short	(.L_43 - .L_42)


	//   ....[0]....
.L_42:
        /*004c*/ 	.word	0x000000d0


	//----- nvinfo : EIATTR_CBANK_PARAM_SIZE
	.align		4
.L_43:
        /*0050*/ 	.byte	0x03, 0x19
        /*0052*/ 	.short	0x0018


	//----- nvinfo : EIATTR_PARAM_CBANK
	.align		4
        /*0054*/ 	.byte	0x04, 0x0a
        /*0056*/ 	.short	(.L_45 - .L_44)
	.align		4
.L_44:
        /*0058*/ 	.word	index@(.nv.constant0._Z19add_vector_thread_NPiS_S_)
        /*005c*/ 	.short	0x0380
        /*005e*/ 	.short	0x0018


	//----- nvinfo : EIATTR_SW_WAR
	.align		4
.L_45:
        /*0060*/ 	.byte	0x04, 0x36
        /*0062*/ 	.short	(.L_47 - .L_46)
.L_46:
        /*0064*/ 	.word	0x00000008
.L_47:


//--------------------- .nv.info._Z18add_vector_block_NPiS_S_ --------------------------
	.section	.nv.info._Z18add_vector_block_NPiS_S_,"",@"SHT_CUDA_INFO"
	.sectionflags	@""
	.align	4


	//----- nvinfo : EIATTR_CUDA_API_VERSION
	.align		4
        /*0000*/ 	.byte	0x04, 0x37
        /*0002*/ 	.short	(.L_49 - .L_48)
.L_48:
        /*0004*/ 	.word	0x00000082


	//----- nvinfo : EIATTR_KPARAM_INFO
	.align		4
.L_49:
        /*0008*/ 	.byte	0x04, 0x17
        /*000a*/ 	.short	(.L_51 - .L_50)
.L_50:
        /*000c*/ 	.word	0x00000000
        /*0010*/ 	.short	0x0002
        /*0012*/ 	.short	0x0010
        /*0014*/ 	.byte	0x00, 0xf5, 0x21, 0x00


	//----- nvinfo : EIATTR_KPARAM_INFO
	.align		4
.L_51:
        /*0018*/ 	.byte	0x04, 0x17
        /*001a*/ 	.short	(.L_53 - .L_52)
.L_52:
        /*001c*/ 	.word	0x00000000
        /*0020*/ 	.short	0x0001
        /*0022*/ 	.short	0x0008
        /*0024*/ 	.byte	0x00, 0xf5, 0x21, 0x00


	//----- nvinfo : EIATTR_KPARAM_INFO
	.align		4
.L_53:
        /*0028*/ 	.byte	0x04, 0x17
        /*002a*/ 	.short	(.L_55 - .L_54)
.L_54:
        /*002c*/ 	.word	0x00000000
        /*0030*/ 	.short	0x0000
        /*0032*/ 	.short	0x0000
        /*0034*/ 	.byte	0x00, 0xf5, 0x21, 0x00


	//----- nvinfo : EIATTR_SPARSE_MMA_MASK
	.align		4
.L_55:
        /*0038*/ 	.byte	0x03, 0x50
        /*003a*/ 	.short	0x0000


	//----- nvinfo : EIATTR_MAXREG_COUNT
	.align		4
        /*003c*/ 	.byte	0x03, 0x1b
        /*003e*/ 	.short	0x00ff


	//----- nvinfo : EIATTR_MERCURY_ISA_VERSION
	.align		4
        /*0040*/ 	.byte	0x03, 0x5f
        /*0042*/ 	.short	0x0101


	//----- nvinfo : EIATTR_VRC_CTA_INIT_COUNT
	.align		4
        /*0044*/ 	.byte	0x02, 0x4a
	.zero		1
	.zero		1


	//----- nvinfo : EIATTR_EXIT_INSTR_OFFSETS
	.align		4
        /*0048*/ 	.byte	0x04, 0x1c
        /*004a*/ 	.short	(.L_57 - .L_56)


	//   ....[0]....
.L_56:
        /*004c*/ 	.word	0x000000d0


	//----- nvinfo : EIATTR_CBANK_PARAM_SIZE
	.align		4
.L_57:
        /*0050*/ 	.byte	0x03, 0x19
        /*0052*/ 	.short	0x0018


	//----- nvinfo : EIATTR_PARAM_CBANK
	.align		4
        /*0054*/ 	.byte	0x04, 0x0a
        /*0056*/ 	.short	(.L_59 - .L_58)
	.align		4
.L_58:
        /*0058*/ 	.word	index@(.nv.constant0._Z18add_vector_block_NPiS_S_)
        /*005c*/ 	.short	0x0380
        /*005e*/ 	.short	0x0018


	//----- nvinfo : EIATTR_SW_WAR
	.align		4
.L_59:
        /*0060*/ 	.byte	0x04, 0x36
        /*0062*/ 	.short	(.L_61 - .L_60)
.L_60:
        /*0064*/ 	.word	0x00000008
.L_61:


//--------------------- .nv.callgraph             --------------------------
	.section	.nv.callgraph,"",@"SHT_CUDA_CALLGRAPH"
	.align	4
	.sectionentsize	8
	.align		4
        /*0000*/ 	.word	0x00000000
	.align		4
        /*0004*/ 	.word	0xffffffff
	.align		4
        /*0008*/ 	.word	0x00000000
	.align		4
        /*000c*/ 	.word	0xfffffffe
	.align		4
        /*0010*/ 	.word	0x00000000
	.align		4
        /*0014*/ 	.word	0xfffffffd
	.align		4
        /*0018*/ 	.word	0x00000000
	.align		4
        /*001c*/ 	.word	0xfffffffc


//--------------------- .text._Z21add_vector_variable_NPiS_S_i --------------------------
	.section	.text._Z21add_vector_variable_NPiS_S_i,"ax",@progbits
	.align	128
        .global         _Z21add_vector_variable_NPiS_S_i
        .type           _Z21add_vector_variable_NPiS_S_i,@function
        .size           _Z21add_vector_variable_NPiS_S_i,(.L_x_3 - _Z21add_vector_variable_NPiS_S_i)
        .other          _Z21add_vector_variable_NPiS_S_i,@"STO_CUDA_ENTRY STV_DEFAULT"
_Z21add_vector_variable_NPiS_S_i:
.text._Z21add_vector_variable_NPiS_S_i:
[----:B------:R-:W-:Y:S01]  /*0000*/  LDC R1, c[0x0][0x37c] ;  /* 0x0000df00ff017b82 */ /* 0x000fe20000000800 */
[----:B------:R-:W0:Y:S07]  /*0010*/  S2R R0, SR_TID.X ;  /* 0x0000000000007919 */ /* 0x000e2e0000002100 */
[----:B------:R-:W0:Y:S01]  /*0020*/  S2UR UR4, SR_CTAID.X ;  /* 0x00000000000479c3 */ /* 0x000e220000002500 */
[----:B------:R-:W1:Y:S07]  /*0030*/  LDCU UR5, c[0x0][0x398] ;  /* 0x00007300ff0577ac */ /* 0x000e6e0008000800 */
[----:B------:R-:W0:Y:S02]  /*0040*/  LDC R9, c[0x0][0x360] ;  /* 0x0000d800ff097b82 */ /* 0x000e240000000800 */
[----:B0-----:R-:W-:-:S05]  /*0050*/  IMAD R9, R9, UR4, R0 ;  /* 0x0000000409097c24 */ /* 0x001fca000f8e0200 */
[----:B-1----:R-:W-:-:S13]  /*0060*/  ISETP.GE.AND P0, PT, R9, UR5, PT ;  /* 0x0000000509007c0c */ /* 0x002fda000bf06270 */
[----:B------:R-:W-:Y:S05]  /*0070*/  @P0 EXIT ;  /* 0x000000000000094d */ /* 0x000fea0003800000 */
[----:B------:R-:W0:Y:S01]  /*0080*/  LDC.64 R2, c[0x0][0x380] ;  /* 0x0000e000ff027b82 */ /* 0x000e220000000a00 */
[----:B------:R-:W1:Y:S07]  /*0090*/  LDCU.64 UR4, c[0x0][0x358] ;  /* 0x00006b00ff0477ac */ /* 0x000e6e0008000a00 */
[----:B------:R-:W2:Y:S08]  /*00a0*/  LDC.64 R4, c[0x0][0x388] ;  /* 0x0000e200ff047b82 */ /* 0x000eb00000000a00 */
[----:B------:R-:W3:Y:S01]  /*00b0*/  LDC.64 R6, c[0x0][0x390] ;  /* 0x0000e400ff067b82 */ /* 0x000ee20000000a00 */
[----:B0-----:R-:W-:-:S06]  /*00c0*/  IMAD.WIDE R2, R9, 0x4, R2 ;  /* 0x0000000409027825 */ /* 0x001fcc00078e0202 */
[----:B-1----:R-:W4:Y:S01]  /*00d0*/  LDG.E R2, desc[UR4][R2.64] ;  /* 0x0000000402027981 */ /* 0x002f22000c1e1900 */
[----:B--2---:R-:W-:-:S06]  /*00e0*/  IMAD.WIDE R4, R9, 0x4, R4 ;  /* 0x0000000409047825 */ /* 0x004fcc00078e0204 */
[----:B------:R-:W4:Y:S01]  /*00f0*/  LDG.E R5, desc[UR4][R4.64] ;  /* 0x0000000404057981 */ /* 0x000f22000c1e1900 */
[----:B---3--:R-:W-:Y:S01]  /*0100*/  IMAD.WIDE R6, R9, 0x4, R6 ;  /* 0x0000000409067825 */ /* 0x008fe200078e0206 */
[----:B----4-:R-:W-:-:S05]  /*0110*/  IADD3 R9, PT, PT, R2, R5, RZ ;  /* 0x0000000502097210 */ /* 0x010fca0007ffe0ff */
[----:B------:R-:W-:Y:S01]  /*0120*/  STG.E desc[UR4][R6.64], R9 ;  /* 0x0000000906007986 */ /* 0x000fe2000c101904 */
[----:B------:R-:W-:Y:S05]  /*0130*/  EXIT ;  /* 0x000000000000794d */ /* 0x000fea0003800000 */
.L_x_0:
[----:B------:R-:W-:-:S00]  /*0140*/  BRA `(.L_x_0) ;  /* 0xfffffffc00fc7947 */ /* 0x000fc0000383ffff */
[----:B------:R-:W-:-:S00]  /*0150*/  NOP ;  /* 0x0000000000007918 */ /* 0x000fc00000000000 */
        /* <DEDUP_REMOVED lines=10> */
.L_x_3:


//--------------------- .text._Z19add_vector_thread_NPiS_S_ --------------------------
	.section	.text._Z19add_vector_thread_NPiS_S_,"ax",@progbits
	.align	128
        .global         _Z19add_vector_thread_NPiS_S_
        .type           _Z19add_vector_thread_NPiS_S_,@function
        .size           _Z19add_vector_thread_NPiS_S_,(.L_x_4 - _Z19add_vector_thread_NPiS_S_)
        .other          _Z19add_vector_thread_NPiS_S_,@"STO_CUDA_ENTRY STV_DEFAULT"
_Z19add_vector_thread_NPiS_S_:
.text._Z19add_vector_thread_NPiS_S_:
[----:B------:R-:W-:Y:S01]  /*0000*/  LDC R1, c[0x0][0x37c] ;  /* 0x0000df00ff017b82 */ /* 0x000fe20000000800 */
[----:B------:R-:W0:Y:S07]  /*0010*/  S2R R9, SR_TID.X ;  /* 0x0000000000097919 */ /* 0x000e2e0000002100 */
[----:B------:R-:W0:Y:S01]  /*0020*/  LDC.64 R2, c[0x0][0x380] ;  /* 0x0000e000ff027b82 */ /* 0x000e220000000a00 */
[----:B------:R-:W1:Y:S07]  /*0030*/  LDCU.64 UR4, c[0x0][0x358] ;  /* 0x00006b00ff0477ac */ /* 0x000e6e0008000a00 */
[----:B------:R-:W2:Y:S08]  /*0040*/  LDC.64 R4, c[0x0][0x388] ;  /* 0x0000e200ff047b82 */ /* 0x000eb00000000a00 */
[----:B------:R-:W3:Y:S01]  /*0050*/  LDC.64 R6, c[0x0][0x390] ;  /* 0x0000e400ff067b82 */ /* 0x000ee20000000a00 */
[----:B0-----:R-:W-:-:S04]  /*0060*/  IMAD.WIDE.U32 R2, R9, 0x4, R2 ;  /* 0x0000000409027825 */ /* 0x001fc800078e0002 */
[C---:B--2---:R-:W-:Y:S02]  /*0070*/  IMAD.WIDE.U32 R4, R9.reuse, 0x4, R4 ;  /* 0x0000000409047825 */ /* 0x044fe400078e0004 */
[----:B-1----:R-:W2:Y:S04]  /*0080*/  LDG.E R2, desc[UR4][R2.64] ;  /* 0x0000000402027981 */ /* 0x002ea8000c1e1900 */
[----:B------:R-:W2:Y:S01]  /*0090*/  LDG.E R5, desc[UR4][R4.64] ;  /* 0x0000000404057981 */ /* 0x000ea2000c1e1900 */
[----:B---3--:R-:W-:Y:S01]  /*00a0*/  IMAD.WIDE.U32 R6, R9, 0x4, R6 ;  /* 0x0000000409067825 */ /* 0x008fe200078e0006 */
[----:B--2---:R-:W-:-:S05]  /*00b0*/  IADD3 R9, PT, PT, R2, R5, RZ ;  /* 0x0000000502097210 */ /* 0x004fca0007ffe0ff */
[----:B------:R-:W-:Y:S01]  /*00c0*/  STG.E desc[UR4][R6.64], R9 ;  /* 0x0000000906007986 */ /* 0x000fe2000c101904 */
[----:B------:R-:W-:Y:S05]  /*00d0*/  EXIT ;  /* 0x000000000000794d */ /* 0x000fea0003800000 */
.L_x_1:
        /* <DEDUP_REMOVED lines=10> */
.L_x_4:


//--------------------- .text._Z18add_vector_block_NPiS_S_ --------------------------
	.section	.text._Z18add_vector_block_NPiS_S_,"ax",@progbits
	.align	128
        .global         _Z18add_vector_block_NPiS_S_
        .type           _Z18add_vector_block_NPiS_S_,@function
        .size           _Z18add_vector_block_NPiS_S_,(.L_x_5 - _Z18add_vector_block_NPiS_S_)
        .other          _Z18add_vector_block_NPiS_S_,@"STO_CUDA_ENTRY STV_DEFAULT"
_Z18add_vector_block_NPiS_S_:
.text._Z18add_vector_block_NPiS_S_:
[----:B------:R-:W-:Y:S01]  /*0000*/  LDC R1, c[0x0][0x37c] ;  /* 0x0000df00ff017b82 */ /* 0x000fe20000000800 */
[----:B------:R-:W0:Y:S07]  /*0010*/  S2R R9, SR_CTAID.X ;  /* 0x0000000000097919 */ /* 0x000e2e0000002500 */
        /* <DEDUP_REMOVED lines=12> */
.L_x_2:
        /* <DEDUP_REMOVED lines=10> */
.L_x_5:


//--------------------- .nv.shared.reserved.0     --------------------------
	.section	.nv.shared.reserved.0,"aw",@nobits
	.weak		__nv_reservedSMEM_offset_0_alias
	.size		__nv_reservedSMEM_offset_0_alias, 0, 64
	.other		__nv_reservedSMEM_offset_0_alias,@"STO_CUDA_RESERVED_SHARED STV_DEFAULT"
__nv_reservedSMEM_offset_0_alias:
	.zero		0
	.zero		64


//--------------------- .nv.constant0._Z21add_vector_variable_NPiS_S_i --------------------------
	.section	.nv.constant0._Z21add_vector_variable_NPiS_S_i,"a",@progbits
	.sectionflags	@""
	.align	4
.nv.constant0._Z21add_vector_variable_NPiS_S_i:
	.zero		924


//--------------------- .nv.constant0._Z19add_vector_thread_NPiS_S_ --------------------------
	.section	.nv.constant0._Z19add_vector_thread_NPiS_S_,"a",@progbits
	.sectionflags	@""
	.align	4
.nv.constant0._Z19add_vector_thread_NPiS_S_:
	.zero		920


//--------------------- .nv.constant0._Z18add_vector_block_NPiS_S_ --------------------------
	.section	.nv.constant0._Z18add_vector_block_NPiS_S_,"a",@progbits
	.sectionflags	@""
	.align	4
.nv.constant0._Z18add_vector_block_NPiS_S_:
	.zero		920


//--------------------- SYMBOLS --------------------------

	.type		.nv.reservedSmem.offset0,@object
	.size		.nv.reservedSmem.offset0,0x4
